//
// Generated by NVIDIA NVVM Compiler
//
// Compiler Build ID: CL-36424714
// Cuda compilation tools, release 13.0, V13.0.88
// Based on NVVM 20.0.0
//

.version 9.0
.target sm_100
.address_size 64

	// .globl	_Z8betterFMPfS_PiS_
// _ZZ8betterFMPfS_PiS_E3s_A has been demoted

.visible .entry _Z8betterFMPfS_PiS_(
	.param .u64 .ptr .align 1 _Z8betterFMPfS_PiS__param_0,
	.param .u64 .ptr .align 1 _Z8betterFMPfS_PiS__param_1,
	.param .u64 .ptr .align 1 _Z8betterFMPfS_PiS__param_2,
	.param .u64 .ptr .align 1 _Z8betterFMPfS_PiS__param_3
)
{
	.reg .pred 	%p<9>;
	.reg .b32 	%r<44>;
	.reg .b32 	%f<51>;
	.reg .b64 	%rd<32>;
	// demoted variable
	.shared .align 4 .b8 _ZZ8betterFMPfS_PiS_E3s_A[4096];
	ld.param.u64 	%rd8, [_Z8betterFMPfS_PiS__param_0];
	ld.param.u64 	%rd9, [_Z8betterFMPfS_PiS__param_1];
	ld.param.u64 	%rd10, [_Z8betterFMPfS_PiS__param_2];
	ld.param.u64 	%rd11, [_Z8betterFMPfS_PiS__param_3];
	cvta.to.global.u64 	%rd1, %rd9;
	cvta.to.global.u64 	%rd2, %rd11;
	cvta.to.global.u64 	%rd12, %rd10;
	mov.u32 	%r22, %ctaid.x;
	mov.u32 	%r23, %ntid.x;
	mov.u32 	%r24, %tid.x;
	mad.lo.s32 	%r1, %r22, %r23, %r24;
	shl.b32 	%r25, %r1, 4;
	mul.wide.s32 	%rd13, %r25, 4;
	add.s64 	%rd3, %rd12, %rd13;
	ld.global.u32 	%r2, [%rd3+60];
	shl.b32 	%r26, %r1, 2;
	mov.u32 	%r27, _ZZ8betterFMPfS_PiS_E3s_A;
	add.s32 	%r28, %r27, %r26;
	st.shared.u32 	[%r28], %r2;
	mov.f32 	%f50, 0f00000000;
	mov.b32 	%r37, 0;
$L__BB0_1:
	setp.gt.u32 	%p1, %r37, 14;
	@%p1 bra 	$L__BB0_13;
	shl.b32 	%r29, %r37, 2;
	cvt.u64.u32 	%rd14, %r29;
	add.s64 	%rd4, %rd3, %rd14;
	ld.global.u32 	%r30, [%rd4];
	shl.b32 	%r31, %r30, 2;
	mul.wide.s32 	%rd15, %r31, 4;
	add.s64 	%rd5, %rd1, %rd15;
	and.b32  	%r32, %r37, 1;
	setp.eq.b32 	%p2, %r32, 1;
	mov.u32 	%r39, %r37;
	@%p2 bra 	$L__BB0_6;
	add.s32 	%r39, %r37, 1;
	setp.eq.s32 	%p3, %r39, 15;
	mov.u32 	%r38, %r2;
	@%p3 bra 	$L__BB0_5;
	ld.global.u32 	%r38, [%rd4+4];
$L__BB0_5:
	shl.b32 	%r33, %r38, 2;
	ld.global.f32 	%f15, [%rd5];
	mul.wide.s32 	%rd16, %r33, 4;
	add.s64 	%rd17, %rd1, %rd16;
	ld.global.f32 	%f16, [%rd17];
	fma.rn.f32 	%f17, %f15, %f16, 0f00000000;
	ld.global.f32 	%f18, [%rd5+4];
	ld.global.f32 	%f19, [%rd17+4];
	fma.rn.f32 	%f20, %f18, %f19, %f17;
	ld.global.f32 	%f21, [%rd5+8];
	ld.global.f32 	%f22, [%rd17+8];
	fma.rn.f32 	%f23, %f21, %f22, %f20;
	ld.global.f32 	%f24, [%rd5+12];
	ld.global.f32 	%f25, [%rd17+12];
	fma.rn.f32 	%f26, %f24, %f25, %f23;
	mul.lo.s32 	%r34, %r37, 17;
	mul.wide.u32 	%rd18, %r34, 4;
	add.s64 	%rd19, %rd2, %rd18;
	ld.global.f32 	%f27, [%rd19+4];
	fma.rn.f32 	%f50, %f26, %f27, %f50;
$L__BB0_6:
	setp.eq.s32 	%p4, %r37, 14;
	@%p4 bra 	$L__BB0_13;
	ld.global.f32 	%f5, [%rd5];
	ld.global.f32 	%f6, [%rd5+4];
	ld.global.f32 	%f7, [%rd5+8];
	ld.global.f32 	%f8, [%rd5+12];
	add.s32 	%r41, %r39, -15;
	sub.s32 	%r40, 13, %r39;
	shl.b32 	%r10, %r37, 4;
$L__BB0_8:
	add.s32 	%r13, %r41, 15;
	setp.eq.s32 	%p5, %r41, -1;
	mul.wide.s32 	%rd20, %r13, 4;
	add.s64 	%rd6, %rd3, %rd20;
	mov.u32 	%r42, %r2;
	@%p5 bra 	$L__BB0_10;
	ld.global.u32 	%r42, [%rd6+4];
$L__BB0_10:
	shl.b32 	%r35, %r42, 2;
	mul.wide.s32 	%rd21, %r35, 4;
	add.s64 	%rd22, %rd1, %rd21;
	ld.global.f32 	%f28, [%rd22];
	fma.rn.f32 	%f29, %f5, %f28, 0f00000000;
	ld.global.f32 	%f30, [%rd22+4];
	fma.rn.f32 	%f31, %f6, %f30, %f29;
	ld.global.f32 	%f32, [%rd22+8];
	fma.rn.f32 	%f33, %f7, %f32, %f31;
	ld.global.f32 	%f34, [%rd22+12];
	fma.rn.f32 	%f35, %f8, %f34, %f33;
	cvt.u64.u32 	%rd23, %r10;
	cvt.u64.u32 	%rd24, %r13;
	add.s64 	%rd25, %rd23, %rd24;
	shl.b64 	%rd26, %rd25, 2;
	add.s64 	%rd7, %rd2, %rd26;
	ld.global.f32 	%f36, [%rd7+4];
	fma.rn.f32 	%f10, %f35, %f36, %f50;
	setp.eq.s32 	%p6, %r41, -2;
	mov.u32 	%r43, %r2;
	@%p6 bra 	$L__BB0_12;
	ld.global.u32 	%r43, [%rd6+8];
$L__BB0_12:
	shl.b32 	%r36, %r43, 2;
	mul.wide.s32 	%rd27, %r36, 4;
	add.s64 	%rd28, %rd1, %rd27;
	ld.global.f32 	%f37, [%rd28];
	fma.rn.f32 	%f38, %f5, %f37, 0f00000000;
	ld.global.f32 	%f39, [%rd28+4];
	fma.rn.f32 	%f40, %f6, %f39, %f38;
	ld.global.f32 	%f41, [%rd28+8];
	fma.rn.f32 	%f42, %f7, %f41, %f40;
	ld.global.f32 	%f43, [%rd28+12];
	fma.rn.f32 	%f44, %f8, %f43, %f42;
	ld.global.f32 	%f45, [%rd7+8];
	fma.rn.f32 	%f50, %f44, %f45, %f10;
	add.s32 	%r41, %r41, 2;
	add.s32 	%r40, %r40, -2;
	setp.ne.s32 	%p7, %r40, -2;
	@%p7 bra 	$L__BB0_8;
$L__BB0_13:
	add.s32 	%r37, %r37, 1;
	setp.ne.s32 	%p8, %r37, 16;
	@%p8 bra 	$L__BB0_1;
	cvta.to.global.u64 	%rd29, %rd8;
	mul.wide.s32 	%rd30, %r1, 4;
	add.s64 	%rd31, %rd29, %rd30;
	st.global.f32 	[%rd31], %f50;
	ret;

}


// ===== COMPILED SASS (sm_100) =====

	.target	sm_100

	.elftype	@"ET_EXEC"


//--------------------- .note.nv.tkinfo           --------------------------
	.section	.note.nv.tkinfo,"",@"SHT_NOTE"
	.sectionflags	@"SHF_NOTE_NV_TKINFO"
	.tkinfo
        /*0018*/ 	.word	0x00000002
        /*0030*/ 	.string	""
        /*0030*/ 	.string	"ptxas"
        /*0030*/ 	.string	"Cuda compilation tools, release 13.0, V13.0.88"
        /*0030*/ 	.string	"Build cuda_13.0.r13.0/compiler.36424714_0"
        /*0030*/ 	.string	"-arch sm_100 -m 64 "



//--------------------- .note.nv.cuinfo           --------------------------
	.section	.note.nv.cuinfo,"",@"SHT_NOTE"
	.sectionflags	@"SHF_NOTE_NV_CUINFO"
        /*0018*/ 	.short	0x0002
        /*001a*/ 	.short	0x0064
        /*001c*/ 	.short	0x0082
	.zero		2


//--------------------- .nv.info                  --------------------------
	.section	.nv.info,"",@"SHT_CUDA_INFO"
	.align	4


	//----- nvinfo : EIATTR_REGCOUNT
	.align		4
        /*0000*/ 	.byte	0x04, 0x2f
        /*0002*/ 	.short	(.L_1 - .L_0)
	.align		4
.L_0:
        /*0004*/ 	.word	index@(_Z8betterFMPfS_PiS_)
        /*0008*/ 	.word	0x00000020


	//----- nvinfo : EIATTR_FRAME_SIZE
	.align		4
.L_1:
        /*000c*/ 	.byte	0x04, 0x11
        /*000e*/ 	.short	(.L_3 - .L_2)
	.align		4
.L_2:
        /*0010*/ 	.word	index@(_Z8betterFMPfS_PiS_)
        /*0014*/ 	.word	0x00000000


	//----- nvinfo : EIATTR_MIN_STACK_SIZE
	.align		4
.L_3:
        /*0018*/ 	.byte	0x04, 0x12
        /*001a*/ 	.short	(.L_5 - .L_4)
	.align		4
.L_4:
        /*001c*/ 	.word	index@(_Z8betterFMPfS_PiS_)
        /*0020*/ 	.word	0x00000000
.L_5:


//--------------------- .nv.compat                --------------------------
	.section	.nv.compat,"",@"SHT_CUDA_COMPAT_INFO"
	.align	4
        /*0000*/ 	.byte	0x02, 0x09, 0x00, 0x00, 0x02, 0x02, 0x01, 0x00, 0x02, 0x05, 0x05, 0x00, 0x03, 0x07, 0x01, 0x01
        /*0010*/ 	.byte	0x02, 0x03, 0x00, 0x00, 0x02, 0x06, 0x01, 0x00, 0x04, 0x0b, 0x08, 0x00, 0x09, 0x00, 0x00, 0x00
        /*0020*/ 	.byte	0x00, 0x00, 0x00, 0x00


//--------------------- .nv.info._Z8betterFMPfS_PiS_ --------------------------
	.section	.nv.info._Z8betterFMPfS_PiS_,"",@"SHT_CUDA_INFO"
	.sectionflags	@""
	.align	4


	//----- nvinfo : EIATTR_CUDA_API_VERSION
	.align		4
        /*0000*/ 	.byte	0x04, 0x37
        /*0002*/ 	.short	(.L_7 - .L_6)
.L_6:
        /*0004*/ 	.word	0x00000082


	//----- nvinfo : EIATTR_KPARAM_INFO
	.align		4
.L_7:
        /*0008*/ 	.byte	0x04, 0x17
        /*000a*/ 	.short	(.L_9 - .L_8)
.L_8:
        /*000c*/ 	.word	0x00000000
        /*0010*/ 	.short	0x0003
        /*0012*/ 	.short	0x0018
        /*0014*/ 	.byte	0x00, 0xf5, 0x21, 0x00


	//----- nvinfo : EIATTR_KPARAM_INFO
	.align		4
.L_9:
        /*0018*/ 	.byte	0x04, 0x17
        /*001a*/ 	.short	(.L_11 - .L_10)
.L_10:
        /*001c*/ 	.word	0x00000000
        /*0020*/ 	.short	0x0002
        /*0022*/ 	.short	0x0010
        /*0024*/ 	.byte	0x00, 0xf5, 0x21, 0x00


	//----- nvinfo : EIATTR_KPARAM_INFO
	.align		4
.L_11:
        /*0028*/ 	.byte	0x04, 0x17
        /*002a*/ 	.short	(.L_13 - .L_12)
.L_12:
        /*002c*/ 	.word	0x00000000
        /*0030*/ 	.short	0x0001
        /*0032*/ 	.short	0x0008
        /*0034*/ 	.byte	0x00, 0xf5, 0x21, 0x00


	//----- nvinfo : EIATTR_KPARAM_INFO
	.align		4
.L_13:
        /*0038*/ 	.byte	0x04, 0x17
        /*003a*/ 	.short	(.L_15 - .L_14)
.L_14:
        /*003c*/ 	.word	0x00000000
        /*0040*/ 	.short	0x0000
        /*0042*/ 	.short	0x0000
        /*0044*/ 	.byte	0x00, 0xf5, 0x21, 0x00


	//----- nvinfo : EIATTR_SPARSE_MMA_MASK
	.align		4
.L_15:
        /*0048*/ 	.byte	0x03, 0x50
        /*004a*/ 	.short	0x0000


	//----- nvinfo : EIATTR_MAXREG_COUNT
	.align		4
        /*004c*/ 	.byte	0x03, 0x1b
        /*004e*/ 	.short	0x00ff


	//----- nvinfo : EIATTR_MERCURY_ISA_VERSION
	.align		4
        /*0050*/ 	.byte	0x03, 0x5f
        /*0052*/ 	.short	0x0101


	//----- nvinfo : EIATTR_VRC_CTA_INIT_COUNT
	.align		4
        /*0054*/ 	.byte	0x02, 0x4a
	.zero		1
	.zero		1


	//----- nvinfo : EIATTR_EXIT_INSTR_OFFSETS
	.align		4
        /*0058*/ 	.byte	0x04, 0x1c
        /*005a*/ 	.short	(.L_17 - .L_16)


	//   ....[0]....
.L_16:
        /*005c*/ 	.word	0x000006d0


	//----- nvinfo : EIATTR_CBANK_PARAM_SIZE
	.align		4
.L_17:
        /*0060*/ 	.byte	0x03, 0x19
        /*0062*/ 	.short	0x0020


	//----- nvinfo : EIATTR_PARAM_CBANK
	.align		4
        /*0064*/ 	.byte	0x04, 0x0a
        /*0066*/ 	.short	(.L_19 - .L_18)
	.align		4
.L_18:
        /*0068*/ 	.word	index@(.nv.constant0._Z8betterFMPfS_PiS_)
        /*006c*/ 	.short	0x0380
        /*006e*/ 	.short	0x0020


	//----- nvinfo : EIATTR_SW_WAR
	.align		4
.L_19:
        /*0070*/ 	.byte	0x04, 0x36
        /*0072*/ 	.short	(.L_21 - .L_20)
.L_20:
        /*0074*/ 	.word	0x00000008
.L_21:


//--------------------- .nv.callgraph             --------------------------
	.section	.nv.callgraph,"",@"SHT_CUDA_CALLGRAPH"
	.align	4
	.sectionentsize	8
	.align		4
        /*0000*/ 	.word	0x00000000
	.align		4
        /*0004*/ 	.word	0xffffffff
	.align		4
        /*0008*/ 	.word	0x00000000
	.align		4
        /*000c*/ 	.word	0xfffffffe
	.align		4
        /*0010*/ 	.word	0x00000000
	.align		4
        /*0014*/ 	.word	0xfffffffd
	.align		4
        /*0018*/ 	.word	0x00000000
	.align		4
        /*001c*/ 	.word	0xfffffffc


//--------------------- .text._Z8betterFMPfS_PiS_ --------------------------
	.section	.text._Z8betterFMPfS_PiS_,"ax",@progbits
	.align	128
        .global         _Z8betterFMPfS_PiS_
        .type           _Z8betterFMPfS_PiS_,@function
        .size           _Z8betterFMPfS_PiS_,(.L_x_5 - _Z8betterFMPfS_PiS_)
        .other          _Z8betterFMPfS_PiS_,@"STO_CUDA_ENTRY STV_DEFAULT"
_Z8betterFMPfS_PiS_:
.text._Z8betterFMPfS_PiS_:
[----:B------:R-:W-:Y:S01]  /*0000*/  LDC R1, c[0x0][0x37c] ;  /* 0x0000df00ff017b82 */ /* 0x000fe20000000800 */
[----:B------:R-:W0:Y:S07]  /*0010*/  S2R R3, SR_TID.X ;  /* 0x0000000000037919 */ /* 0x000e2e0000002100 */
[----:B------:R-:W0:Y:S01]  /*0020*/  S2UR UR4, SR_CTAID.X ;  /* 0x00000000000479c3 */ /* 0x000e220000002500 */
[----:B------:R-:W1:Y:S07]  /*0030*/  LDCU.64 UR6, c[0x0][0x358] ;  /* 0x00006b00ff0677ac */ /* 0x000e6e0008000a00 */
[----:B------:R-:W0:Y:S08]  /*0040*/  LDC R14, c[0x0][0x360] ;  /* 0x0000d800ff0e7b82 */ /* 0x000e300000000800 */
[----:B------:R-:W2:Y:S01]  /*0050*/  LDC.64 R4, c[0x0][0x390] ;  /* 0x0000e400ff047b82 */ /* 0x000ea20000000a00 */
[----:B0-----:R-:W-:-:S05]  /*0060*/  IMAD R14, R14, UR4, R3 ;  /* 0x000000040e0e7c24 */ /* 0x001fca000f8e0203 */
[----:B------:R-:W-:-:S05]  /*0070*/  SHF.L.U32 R3, R14, 0x4, RZ ;  /* 0x000000040e037819 */ /* 0x000fca00000006ff */
[----:B--2---:R-:W-:-:S05]  /*0080*/  IMAD.WIDE R4, R3, 0x4, R4 ;  /* 0x0000000403047825 */ /* 0x004fca00078e0204 */
[----:B-1----:R-:W2:Y:S01]  /*0090*/  LDG.E R12, desc[UR6][R4.64+0x3c] ;  /* 0x00003c06040c7981 */ /* 0x002ea2000c1e1900 */
[----:B------:R-:W0:Y:S01]  /*00a0*/  S2UR UR5, SR_CgaCtaId ;  /* 0x00000000000579c3 */ /* 0x000e220000008800 */
[----:B------:R-:W-:Y:S01]  /*00b0*/  UMOV UR4, 0x400 ;  /* 0x0000040000047882 */ /* 0x000fe20000000000 */
[----:B------:R-:W-:Y:S01]  /*00c0*/  HFMA2 R2, -RZ, RZ, 0, 0 ;  /* 0x00000000ff027431 */ /* 0x000fe200000001ff */
[----:B------:R-:W-:Y:S01]  /*00d0*/  MOV R13, RZ ;  /* 0x000000ff000d7202 */ /* 0x000fe20000000f00 */
[----:B0-----:R-:W-:-:S06]  /*00e0*/  ULEA UR4, UR5, UR4, 0x18 ;  /* 0x0000000405047291 */ /* 0x001fcc000f8ec0ff */
[----:B------:R-:W-:-:S05]  /*00f0*/  LEA R3, R14, UR4, 0x2 ;  /* 0x000000040e037c11 */ /* 0x000fca000f8e10ff */
[----:B--2---:R0:W-:Y:S02]  /*0100*/  STS [R3], R12 ;  /* 0x0000000c03007388 */ /* 0x0041e40000000800 */
.L_x_3:
[----:B------:R-:W-:-:S13]  /*0110*/  ISETP.GT.U32.AND P0, PT, R13, 0xe, PT ;  /* 0x0000000e0d00780c */ /* 0x000fda0003f04070 */
[----:B------:R-:W-:Y:S05]  /*0120*/  @P0 BRA `(.L_x_0) ;  /* 0x0000000400500947 */ /* 0x000fea0003800000 */
[----:B------:R-:W-:Y:S01]  /*0130*/  LEA R16, P0, R13, R4, 0x2 ;  /* 0x000000040d107211 */ /* 0x000fe200078010ff */
[----:B------:R-:W1:Y:S04]  /*0140*/  LDC.64 R8, c[0x0][0x388] ;  /* 0x0000e200ff087b82 */ /* 0x000e680000000a00 */
[----:B------:R-:W-:-:S05]  /*0150*/  IMAD.X R17, RZ, RZ, R5, P0 ;  /* 0x000000ffff117224 */ /* 0x000fca00000e0605 */
[----:B------:R-:W2:Y:S01]  /*0160*/  LDG.E R0, desc[UR6][R16.64] ;  /* 0x0000000610007981 */ /* 0x000ea2000c1e1900 */
[C---:B0-----:R-:W-:Y:S02]  /*0170*/  LOP3.LUT R3, R13.reuse, 0x1, RZ, 0xc0, !PT ;  /* 0x000000010d037812 */ /* 0x041fe400078ec0ff */
[----:B------:R-:W-:Y:S02]  /*0180*/  ISETP.NE.AND P0, PT, R13, 0xe, PT ;  /* 0x0000000e0d00780c */ /* 0x000fe40003f05270 */
[----:B------:R-:W-:Y:S02]  /*0190*/  ISETP.NE.U32.AND P1, PT, R3, 0x1, PT ;  /* 0x000000010300780c */ /* 0x000fe40003f25070 */
[----:B------:R-:W-:Y:S02]  /*01a0*/  MOV R3, R13 ;  /* 0x0000000d00037202 */ /* 0x000fe40000000f00 */
[----:B--2---:R-:W-:-:S05]  /*01b0*/  SHF.L.U32 R7, R0, 0x2, RZ ;  /* 0x0000000200077819 */ /* 0x004fca00000006ff */
[----:B-1----:R-:W-:-:S04]  /*01c0*/  IMAD.WIDE R6, R7, 0x4, R8 ;  /* 0x0000000407067825 */ /* 0x002fc800078e0208 */
[----:B------:R-:W-:Y:S05]  /*01d0*/  @!P1 BRA `(.L_x_1) ;  /* 0x00000000005c9947 */ /* 0x000fea0003800000 */
[----:B------:R-:W-:Y:S01]  /*01e0*/  VIADD R3, R13, 0x1 ;  /* 0x000000010d037836 */ /* 0x000fe20000000000 */
[----:B------:R-:W-:Y:S01]  /*01f0*/  MOV R0, R12 ;  /* 0x0000000c00007202 */ /* 0x000fe20000000f00 */
[----:B------:R-:W0:Y:S01]  /*0200*/  LDC.64 R10, c[0x0][0x398] ;  /* 0x0000e600ff0a7b82 */ /* 0x000e220000000a00 */
[----:B------:R-:W2:Y:S02]  /*0210*/  LDG.E R19, desc[UR6][R6.64+0x4] ;  /* 0x0000040606137981 */ /* 0x000ea4000c1e1900 */
[----:B------:R-:W-:Y:S02]  /*0220*/  ISETP.NE.AND P1, PT, R3, 0xf, PT ;  /* 0x0000000f0300780c */ /* 0x000fe40003f25270 */
[----:B------:R-:W3:Y:S11]  /*0230*/  LDG.E R21, desc[UR6][R6.64+0x8] ;  /* 0x0000080606157981 */ /* 0x000ef6000c1e1900 */
[----:B------:R-:W4:Y:S01]  /*0240*/  @P1 LDG.E R0, desc[UR6][R16.64+0x4] ;  /* 0x0000040610001981 */ /* 0x000f22000c1e1900 */
[----:B------:R-:W-:-:S04]  /*0250*/  IMAD R23, R13, 0x11, RZ ;  /* 0x000000110d177824 */ /* 0x000fc800078e02ff */
[----:B0-----:R-:W-:Y:S01]  /*0260*/  IMAD.WIDE.U32 R10, R23, 0x4, R10 ;  /* 0x00000004170a7825 */ /* 0x001fe200078e000a */
[----:B------:R-:W5:Y:S05]  /*0270*/  LDG.E R17, desc[UR6][R6.64+0xc] ;  /* 0x00000c0606117981 */ /* 0x000f6a000c1e1900 */
[----:B------:R-:W5:Y:S01]  /*0280*/  LDG.E R10, desc[UR6][R10.64+0x4] ;  /* 0x000004060a0a7981 */ /* 0x000f62000c1e1900 */
[----:B----4-:R-:W-:-:S03]  /*0290*/  SHF.L.U32 R15, R0, 0x2, RZ ;  /* 0x00000002000f7819 */ /* 0x010fc600000006ff */
[----:B------:R-:W4:Y:S02]  /*02a0*/  LDG.E R0, desc[UR6][R6.64] ;  /* 0x0000000606007981 */ /* 0x000f24000c1e1900 */
[----:B------:R-:W-:-:S05]  /*02b0*/  IMAD.WIDE R8, R15, 0x4, R8 ;  /* 0x000000040f087825 */ /* 0x000fca00078e0208 */
[----:B------:R-:W4:Y:S04]  /*02c0*/  LDG.E R15, desc[UR6][R8.64] ;  /* 0x00000006080f7981 */ /* 0x000f28000c1e1900 */
[----:B------:R-:W2:Y:S04]  /*02d0*/  LDG.E R18, desc[UR6][R8.64+0x4] ;  /* 0x0000040608127981 */ /* 0x000ea8000c1e1900 */
[----:B------:R-:W3:Y:S04]  /*02e0*/  LDG.E R20, desc[UR6][R8.64+0x8] ;  /* 0x0000080608147981 */ /* 0x000ee8000c1e1900 */
[----:B------:R-:W5:Y:S01]  /*02f0*/  LDG.E R16, desc[UR6][R8.64+0xc] ;  /* 0x00000c0608107981 */ /* 0x000f62000c1e1900 */
[----:B----4-:R-:W-:-:S04]  /*0300*/  FFMA R0, R0, R15, RZ ;  /* 0x0000000f00007223 */ /* 0x010fc800000000ff */
[----:B--2---:R-:W-:-:S04]  /*0310*/  FFMA R0, R19, R18, R0 ;  /* 0x0000001213007223 */ /* 0x004fc80000000000 */
[----:B---3--:R-:W-:-:S04]  /*0320*/  FFMA R0, R21, R20, R0 ;  /* 0x0000001415007223 */ /* 0x008fc80000000000 */
[----:B-----5:R-:W-:-:S04]  /*0330*/  FFMA R17, R17, R16, R0 ;  /* 0x0000001011117223 */ /* 0x020fc80000000000 */
[----:B------:R-:W-:-:S07]  /*0340*/  FFMA R2, R17, R10, R2 ;  /* 0x0000000a11027223 */ /* 0x000fce0000000002 */
.L_x_1:
[----:B------:R-:W-:Y:S05]  /*0350*/  @!P0 BRA `(.L_x_0) ;  /* 0x0000000000c48947 */ /* 0x000fea0003800000 */
[----:B------:R0:W5:Y:S04]  /*0360*/  LDG.E R0, desc[UR6][R6.64] ;  /* 0x0000000606007981 */ /* 0x000168000c1e1900 */
[----:B------:R0:W5:Y:S04]  /*0370*/  LDG.E R15, desc[UR6][R6.64+0x4] ;  /* 0x00000406060f7981 */ /* 0x000168000c1e1900 */
[----:B------:R0:W5:Y:S04]  /*0380*/  LDG.E R16, desc[UR6][R6.64+0x8] ;  /* 0x0000080606107981 */ /* 0x000168000c1e1900 */
[----:B------:R0:W5:Y:S01]  /*0390*/  LDG.E R17, desc[UR6][R6.64+0xc] ;  /* 0x00000c0606117981 */ /* 0x000162000c1e1900 */
[C---:B------:R-:W-:Y:S01]  /*03a0*/  VIADD R18, R3.reuse, 0xfffffff1 ;  /* 0xfffffff103127836 */ /* 0x040fe20000000000 */
[----:B------:R-:W-:-:S02]  /*03b0*/  IADD3 R19, PT, PT, -R3, 0xd, RZ ;  /* 0x0000000d03137810 */ /* 0x000fc40007ffe1ff */
[----:B------:R-:W-:-:S07]  /*03c0*/  SHF.L.U32 R20, R13, 0x4, RZ ;  /* 0x000000040d147819 */ /* 0x000fce00000006ff */
.L_x_2:
[C---:B------:R-:W-:Y:S01]  /*03d0*/  ISETP.NE.AND P0, PT, R18.reuse, -0x1, PT ;  /* 0xffffffff1200780c */ /* 0x040fe20003f05270 */
[----:B------:R-:W-:Y:S01]  /*03e0*/  IMAD.MOV.U32 R3, RZ, RZ, R12 ;  /* 0x000000ffff037224 */ /* 0x000fe200078e000c */
[C---:B------:R-:W-:Y:S01]  /*03f0*/  IADD3 R21, PT, PT, R18.reuse, 0xf, RZ ;  /* 0x0000000f12157810 */ /* 0x040fe20007ffe0ff */
[----:B------:R-:W1:Y:S01]  /*0400*/  LDC.64 R10, c[0x0][0x388] ;  /* 0x0000e200ff0a7b82 */ /* 0x000e620000000a00 */
[----:B------:R-:W-:Y:S02]  /*0410*/  ISETP.NE.AND P1, PT, R18, -0x2, PT ;  /* 0xfffffffe1200780c */ /* 0x000fe40003f25270 */
[----:B------:R-:W-:Y:S01]  /*0420*/  MOV R8, R12 ;  /* 0x0000000c00087202 */ /* 0x000fe20000000f00 */
[----:B------:R-:W-:-:S04]  /*0430*/  IMAD.WIDE R22, R21, 0x4, R4 ;  /* 0x0000000415167825 */ /* 0x000fc800078e0204 */
[----:B0-----:R-:W0:Y:S02]  /*0440*/  LDC.64 R6, c[0x0][0x398] ;  /* 0x0000e600ff067b82 */ /* 0x001e240000000a00 */
[----:B------:R-:W2:Y:S04]  /*0450*/  @P0 LDG.E R3, desc[UR6][R22.64+0x4] ;  /* 0x0000040616030981 */ /* 0x000ea8000c1e1900 */
[----:B------:R-:W3:Y:S01]  /*0460*/  @P1 LDG.E R8, desc[UR6][R22.64+0x8] ;  /* 0x0000080616081981 */ /* 0x000ee2000c1e1900 */
[----:B------:R-:W-:-:S05]  /*0470*/  IADD3 R24, P0, PT, R20, R21, RZ ;  /* 0x0000001514187210 */ /* 0x000fca0007f1e0ff */
[----:B------:R-:W-:Y:S01]  /*0480*/  IMAD.X R25, RZ, RZ, RZ, P0 ;  /* 0x000000ffff197224 */ /* 0x000fe200000e06ff */
[----:B0-----:R-:W-:-:S04]  /*0490*/  LEA R6, P0, R24, R6, 0x2 ;  /* 0x0000000618067211 */ /* 0x001fc800078010ff */
[----:B------:R-:W-:-:S05]  /*04a0*/  LEA.HI.X R7, R24, R7, R25, 0x2, P0 ;  /* 0x0000000718077211 */ /* 0x000fca00000f1419 */
[----:B------:R-:W4:Y:S04]  /*04b0*/  LDG.E R27, desc[UR6][R6.64+0x4] ;  /* 0x00000406061b7981 */ /* 0x000f28000c1e1900 */
[----:B------:R-:W4:Y:S01]  /*04c0*/  LDG.E R29, desc[UR6][R6.64+0x8] ;  /* 0x00000806061d7981 */ /* 0x000f22000c1e1900 */
[----:B--2---:R-:W-:Y:S02]  /*04d0*/  SHF.L.U32 R9, R3, 0x2, RZ ;  /* 0x0000000203097819 */ /* 0x004fe400000006ff */
[----:B---3--:R-:W-:-:S03]  /*04e0*/  SHF.L.U32 R3, R8, 0x2, RZ ;  /* 0x0000000208037819 */ /* 0x008fc600000006ff */
[----:B-1----:R-:W-:-:S04]  /*04f0*/  IMAD.WIDE R8, R9, 0x4, R10 ;  /* 0x0000000409087825 */ /* 0x002fc800078e020a */
[----:B------:R-:W-:Y:S01]  /*0500*/  IMAD.WIDE R10, R3, 0x4, R10 ;  /* 0x00000004030a7825 */ /* 0x000fe200078e020a */
[----:B------:R-:W2:Y:S04]  /*0510*/  LDG.E R21, desc[UR6][R8.64] ;  /* 0x0000000608157981 */ /* 0x000ea8000c1e1900 */
[----:B------:R-:W3:Y:S04]  /*0520*/  LDG.E R3, desc[UR6][R10.64] ;  /* 0x000000060a037981 */ /* 0x000ee8000c1e1900 */
[----:B------:R-:W4:Y:S04]  /*0530*/  LDG.E R22, desc[UR6][R8.64+0x4] ;  /* 0x0000040608167981 */ /* 0x000f28000c1e1900 */
[----:B------:R-:W4:Y:S04]  /*0540*/  LDG.E R24, desc[UR6][R10.64+0x4] ;  /* 0x000004060a187981 */ /* 0x000f28000c1e1900 */
[----:B------:R-:W4:Y:S04]  /*0550*/  LDG.E R23, desc[UR6][R8.64+0x8] ;  /* 0x0000080608177981 */ /* 0x000f28000c1e1900 */
[----:B------:R-:W4:Y:S04]  /*0560*/  LDG.E R26, desc[UR6][R8.64+0xc] ;  /* 0x00000c06081a7981 */ /* 0x000f28000c1e1900 */
[----:B------:R-:W4:Y:S04]  /*0570*/  LDG.E R25, desc[UR6][R10.64+0x8] ;  /* 0x000008060a197981 */ /* 0x000f28000c1e1900 */
[----:B------:R-:W4:Y:S01]  /*0580*/  LDG.E R28, desc[UR6][R10.64+0xc] ;  /* 0x00000c060a1c7981 */ /* 0x000f22000c1e1900 */
[----:B------:R-:W-:-:S04]  /*0590*/  IADD3 R19, PT, PT, R19, -0x2, RZ ;  /* 0xfffffffe13137810 */ /* 0x000fc80007ffe0ff */
[----:B------:R-:W-:Y:S02]  /*05a0*/  ISETP.NE.AND P0, PT, R19, -0x2, PT ;  /* 0xfffffffe1300780c */ /* 0x000fe40003f05270 */
[----:B------:R-:W-:Y:S01]  /*05b0*/  IADD3 R18, PT, PT, R18, 0x2, RZ ;  /* 0x0000000212127810 */ /* 0x000fe20007ffe0ff */
[C---:B--2--5:R-:W-:Y:S01]  /*05c0*/  FFMA R21, R0.reuse, R21, RZ ;  /* 0x0000001500157223 */ /* 0x064fe200000000ff */
[----:B---3--:R-:W-:-:S03]  /*05d0*/  FFMA R3, R0, R3, RZ ;  /* 0x0000000300037223 */ /* 0x008fc600000000ff */
[C---:B----4-:R-:W-:Y:S01]  /*05e0*/  FFMA R21, R15.reuse, R22, R21 ;  /* 0x000000160f157223 */ /* 0x050fe20000000015 */
[----:B------:R-:W-:-:S03]  /*05f0*/  FFMA R24, R15, R24, R3 ;  /* 0x000000180f187223 */ /* 0x000fc60000000003 */
[----:B------:R-:W-:-:S04]  /*0600*/  FFMA R22, R16, R23, R21 ;  /* 0x0000001710167223 */ /* 0x000fc80000000015 */
[----:B------:R-:W-:Y:S01]  /*0610*/  FFMA R3, R17, R26, R22 ;  /* 0x0000001a11037223 */ /* 0x000fe20000000016 */
[----:B------:R-:W-:-:S03]  /*0620*/  FFMA R25, R16, R25, R24 ;  /* 0x0000001910197223 */ /* 0x000fc60000000018 */
[----:B------:R-:W-:Y:S01]  /*0630*/  FFMA R3, R3, R27, R2 ;  /* 0x0000001b03037223 */ /* 0x000fe20000000002 */
[----:B------:R-:W-:-:S04]  /*0640*/  FFMA R28, R17, R28, R25 ;  /* 0x0000001c111c7223 */ /* 0x000fc80000000019 */
[----:B------:R-:W-:Y:S01]  /*0650*/  FFMA R2, R28, R29, R3 ;  /* 0x0000001d1c027223 */ /* 0x000fe20000000003 */
[----:B------:R-:W-:Y:S06]  /*0660*/  @P0 BRA `(.L_x_2) ;  /* 0xfffffffc00580947 */ /* 0x000fec000383ffff */
.L_x_0:
[----:B------:R-:W-:-:S04]  /*0670*/  IADD3 R13, PT, PT, R13, 0x1, RZ ;  /* 0x000000010d0d7810 */ /* 0x000fc80007ffe0ff */
[----:B------:R-:W-:-:S13]  /*0680*/  ISETP.NE.AND P0, PT, R13, 0x10, PT ;  /* 0x000000100d00780c */ /* 0x000fda0003f05270 */
[----:B------:R-:W-:Y:S05]  /*0690*/  @P0 BRA `(.L_x_3) ;  /* 0xfffffff8009c0947 */ /* 0x000fea000383ffff */
[----:B------:R-:W1:Y:S02]  /*06a0*/  LDC.64 R4, c[0x0][0x380] ;  /* 0x0000e000ff047b82 */ /* 0x000e640000000a00 */
[----:B-1----:R-:W-:-:S05]  /*06b0*/  IMAD.WIDE R14, R14, 0x4, R4 ;  /* 0x000000040e0e7825 */ /* 0x002fca00078e0204 */
[----:B------:R-:W-:Y:S01]  /*06c0*/  STG.E desc[UR6][R14.64], R2 ;  /* 0x000000020e007986 */ /* 0x000fe2000c101906 */
[----:B------:R-:W-:Y:S05]  /*06d0*/  EXIT ;  /* 0x000000000000794d */ /* 0x000fea0003800000 */
.L_x_4:
[----:B------:R-:W-:-:S00]  /*06e0*/  BRA `(.L_x_4) ;  /* 0xfffffffc00fc7947 */ /* 0x000fc0000383ffff */
[----:B------:R-:W-:-:S00]  /*06f0*/  NOP ;  /* 0x0000000000007918 */ /* 0x000fc00000000000 */
        /* <DEDUP_REMOVED lines=8> */
.L_x_5:


//--------------------- .nv.shared._Z8betterFMPfS_PiS_ --------------------------
	.section	.nv.shared._Z8betterFMPfS_PiS_,"aw",@nobits
	.sectionflags	@""
	.align	4
.nv.shared._Z8betterFMPfS_PiS_:
	.zero		5120


//--------------------- .nv.shared.reserved.0     --------------------------
	.section	.nv.shared.reserved.0,"aw",@nobits
	.weak		__nv_reservedSMEM_offset_0_alias
	.size		__nv_reservedSMEM_offset_0_alias, 0, 64
	.other		__nv_reservedSMEM_offset_0_alias,@"STO_CUDA_RESERVED_SHARED STV_DEFAULT"
__nv_reservedSMEM_offset_0_alias:
	.zero		0
	.zero		64


//--------------------- .nv.constant0._Z8betterFMPfS_PiS_ --------------------------
	.section	.nv.constant0._Z8betterFMPfS_PiS_,"a",@progbits
	.sectionflags	@""
	.align	4
.nv.constant0._Z8betterFMPfS_PiS_:
	.zero		928


//--------------------- SYMBOLS --------------------------

	.type		.nv.reservedSmem.offset0,@object
	.size		.nv.reservedSmem.offset0,0x4
	.type		.nv.reservedSmem.cap,@object
	.size		.nv.reservedSmem.cap,0x4
